	.headerflags	@"EF_CUDA_TEXMODE_UNIFIED EF_CUDA_64BIT_ADDRESS EF_CUDA_ACCELERATORS EF_CUDA_SM90 EF_CUDA_VIRTUAL_SM(EF_CUDA_SM90)"
	.elftype	@"ET_EXEC"


//--------------------- .nv.info                  --------------------------
	.section	.nv.info,"",@"SHT_CUDA_INFO"
	.align	4


	//----- nvinfo : EIATTR_REGCOUNT
	.align		4
        /*0000*/ 	.byte	0x04, 0x2f
        /*0002*/ 	.short	(.L_3 - .L_2)
	.align		4
.L_2:
        /*0004*/ 	.word	index@(triton_poi_fused_cat_19)
        /*0008*/ 	.word	0x0000003f


	//----- nvinfo : EIATTR_MIN_STACK_SIZE
	.align		4
.L_3:
        /*000c*/ 	.byte	0x04, 0x12
        /*000e*/ 	.short	(.L_5 - .L_4)
	.align		4
.L_4:
        /*0010*/ 	.word	index@(triton_poi_fused_cat_19)
        /*0014*/ 	.word	0x00000000


	//----- nvinfo : EIATTR_FRAME_SIZE
	.align		4
.L_5:
        /*0018*/ 	.byte	0x04, 0x11
        /*001a*/ 	.short	(.L_7 - .L_6)
	.align		4
.L_6:
        /*001c*/ 	.word	index@(triton_poi_fused_cat_19)
        /*0020*/ 	.word	0x00000000


	//----- nvinfo : EIATTR_MIN_STACK_SIZE
	.align		4
.L_7:
        /*0024*/ 	.byte	0x04, 0x12
        /*0026*/ 	.short	(.L_9 - .L_8)
	.align		4
.L_8:
        /*0028*/ 	.word	index@(triton_poi_fused_cat_19)
        /*002c*/ 	.word	0x00000000
.L_9:


//--------------------- .nv.info.triton_poi_fused_cat_19 --------------------------
	.section	.nv.info.triton_poi_fused_cat_19,"",@"SHT_CUDA_INFO"
	.sectionflags	@""
	.align	4


	//----- nvinfo : EIATTR_CUDA_API_VERSION
	.align		4
        /*0000*/ 	.byte	0x04, 0x37
        /*0002*/ 	.short	(.L_11 - .L_10)
.L_10:
        /*0004*/ 	.word	0x0000007c


	//----- nvinfo : EIATTR_KPARAM_INFO
	.align		4
.L_11:
        /*0008*/ 	.byte	0x04, 0x17
        /*000a*/ 	.short	(.L_13 - .L_12)
.L_12:
        /*000c*/ 	.word	0x00000000
        /*0010*/ 	.short	0x0008
        /*0012*/ 	.short	0x0040
        /*0014*/ 	.byte	0x00, 0xf0, 0x11, 0x00


	//----- nvinfo : EIATTR_KPARAM_INFO
	.align		4
.L_13:
        /*0018*/ 	.byte	0x04, 0x17
        /*001a*/ 	.short	(.L_15 - .L_14)
.L_14:
        /*001c*/ 	.word	0x00000000
        /*0020*/ 	.short	0x0007
        /*0022*/ 	.short	0x0038
        /*0024*/ 	.byte	0x00, 0xf4, 0x21, 0x00


	//----- nvinfo : EIATTR_KPARAM_INFO
	.align		4
.L_15:
        /*0028*/ 	.byte	0x04, 0x17
        /*002a*/ 	.short	(.L_17 - .L_16)
.L_16:
        /*002c*/ 	.word	0x00000000
        /*0030*/ 	.short	0x0006
        /*0032*/ 	.short	0x0030
        /*0034*/ 	.byte	0x00, 0xf4, 0x21, 0x00


	//----- nvinfo : EIATTR_KPARAM_INFO
	.align		4
.L_17:
        /*0038*/ 	.byte	0x04, 0x17
        /*003a*/ 	.short	(.L_19 - .L_18)
.L_18:
        /*003c*/ 	.word	0x00000000
        /*0040*/ 	.short	0x0005
        /*0042*/ 	.short	0x0028
        /*0044*/ 	.byte	0x00, 0xf4, 0x21, 0x00


	//----- nvinfo : EIATTR_KPARAM_INFO
	.align		4
.L_19:
        /*0048*/ 	.byte	0x04, 0x17
        /*004a*/ 	.short	(.L_21 - .L_20)
.L_20:
        /*004c*/ 	.word	0x00000000
        /*0050*/ 	.short	0x0004
        /*0052*/ 	.short	0x0020
        /*0054*/ 	.byte	0x00, 0xf4, 0x21, 0x00


	//----- nvinfo : EIATTR_KPARAM_INFO
	.align		4
.L_21:
        /*0058*/ 	.byte	0x04, 0x17
        /*005a*/ 	.short	(.L_23 - .L_22)
.L_22:
        /*005c*/ 	.word	0x00000000
        /*0060*/ 	.short	0x0003
        /*0062*/ 	.short	0x0018
        /*0064*/ 	.byte	0x00, 0xf4, 0x21, 0x00


	//----- nvinfo : EIATTR_KPARAM_INFO
	.align		4
.L_23:
        /*0068*/ 	.byte	0x04, 0x17
        /*006a*/ 	.short	(.L_25 - .L_24)
.L_24:
        /*006c*/ 	.word	0x00000000
        /*0070*/ 	.short	0x0002
        /*0072*/ 	.short	0x0010
        /*0074*/ 	.byte	0x00, 0xf4, 0x21, 0x00


	//----- nvinfo : EIATTR_KPARAM_INFO
	.align		4
.L_25:
        /*0078*/ 	.byte	0x04, 0x17
        /*007a*/ 	.short	(.L_27 - .L_26)
.L_26:
        /*007c*/ 	.word	0x00000000
        /*0080*/ 	.short	0x0001
        /*0082*/ 	.short	0x0008
        /*0084*/ 	.byte	0x00, 0xf4, 0x21, 0x00


	//----- nvinfo : EIATTR_KPARAM_INFO
	.align		4
.L_27:
        /*0088*/ 	.byte	0x04, 0x17
        /*008a*/ 	.short	(.L_29 - .L_28)
.L_28:
        /*008c*/ 	.word	0x00000000
        /*0090*/ 	.short	0x0000
        /*0092*/ 	.short	0x0000
        /*0094*/ 	.byte	0x00, 0xf4, 0x21, 0x00


	//----- nvinfo : EIATTR_SPARSE_MMA_MASK
	.align		4
.L_29:
        /*0098*/ 	.byte	0x03, 0x50
        /*009a*/ 	.short	0x0000


	//----- nvinfo : EIATTR_MAXREG_COUNT
	.align		4
        /*009c*/ 	.byte	0x03, 0x1b
        /*009e*/ 	.short	0x00ff


	//----- nvinfo : EIATTR_EXIT_INSTR_OFFSETS
	.align		4
        /*00a0*/ 	.byte	0x04, 0x1c
        /*00a2*/ 	.short	(.L_31 - .L_30)


	//   ....[0]....
.L_30:
        /*00a4*/ 	.word	0x00001c40


	//----- nvinfo : EIATTR_REQNTID
	.align		4
.L_31:
        /*00a8*/ 	.byte	0x04, 0x10
        /*00aa*/ 	.short	(.L_33 - .L_32)
.L_32:
        /*00ac*/ 	.word	0x00000080
        /*00b0*/ 	.word	0x00000001
        /*00b4*/ 	.word	0x00000001


	//----- nvinfo : EIATTR_CBANK_PARAM_SIZE
	.align		4
.L_33:
        /*00b8*/ 	.byte	0x03, 0x19
        /*00ba*/ 	.short	0x0044


	//----- nvinfo : EIATTR_PARAM_CBANK
	.align		4
        /*00bc*/ 	.byte	0x04, 0x0a
        /*00be*/ 	.short	(.L_35 - .L_34)
	.align		4
.L_34:
        /*00c0*/ 	.word	index@(.nv.constant0.triton_poi_fused_cat_19)
        /*00c4*/ 	.short	0x0210
        /*00c6*/ 	.short	0x0044


	//----- nvinfo : EIATTR_SW_WAR
	.align		4
.L_35:
        /*00c8*/ 	.byte	0x04, 0x36
        /*00ca*/ 	.short	(.L_37 - .L_36)
.L_36:
        /*00cc*/ 	.word	0x00000008
.L_37:


//--------------------- .nv.callgraph             --------------------------
	.section	.nv.callgraph,"",@"SHT_CUDA_CALLGRAPH"
	.align	4
	.sectionentsize	8
	.align		4
        /*0000*/ 	.word	0x00000000
	.align		4
        /*0004*/ 	.word	0xffffffff
	.align		4
        /*0008*/ 	.word	0x00000000
	.align		4
        /*000c*/ 	.word	0xfffffffe
	.align		4
        /*0010*/ 	.word	0x00000000
	.align		4
        /*0014*/ 	.word	0xfffffffd
	.align		4
        /*0018*/ 	.word	0x00000000
	.align		4
        /*001c*/ 	.word	0xfffffffc


//--------------------- .nv.constant4             --------------------------
	.section	.nv.constant4,"a",@progbits
	.align	8
	.align		8
.nv.constant4:
        /*0000*/ 	.dword	_$_str
	.align		8
        /*0008*/ 	.dword	_$_str_$_2


//--------------------- .text.triton_poi_fused_cat_19 --------------------------
	.section	.text.triton_poi_fused_cat_19,"ax",@progbits
	.align	128
        .global         triton_poi_fused_cat_19
        .type           triton_poi_fused_cat_19,@function
        .size           triton_poi_fused_cat_19,(.L_x_1 - triton_poi_fused_cat_19)
        .other          triton_poi_fused_cat_19,@"STO_CUDA_ENTRY STV_DEFAULT"
triton_poi_fused_cat_19:
.text.triton_poi_fused_cat_19:
[----:B------:R-:W-:Y:S01]  /*0000*/  LDC R1, c[0x0][0x28] ;  /* 0x00000a00ff017b82 */ /* 0x000fe20000000800 */
[----:B------:R-:W1:Y:S07]  /*0010*/  S2R R0, SR_TID.X ;  /* 0x0000000000007919 */ /* 0x000e6e0000002100 */
[----:B------:R-:W2:Y:S01]  /*0020*/  LDC.64 R22, c[0x0][0x228] ;  /* 0x00008a00ff167b82 */ /* 0x000ea20000000a00 */
[----:B------:R-:W-:Y:S01]  /*0030*/  ULDC.64 UR4, c[0x0][0x208] ;  /* 0x0000820000047ab9 */ /* 0x000fe20000000a00 */
[----:B------:R-:W3:Y:S06]  /*0040*/  S2R R3, SR_CTAID.X ;  /* 0x0000000000037919 */ /* 0x000eec0000002500 */
[----:B------:R-:W4:Y:S01]  /*0050*/  LDC.64 R30, c[0x0][0x210] ;  /* 0x00008400ff1e7b82 */ /* 0x000f220000000a00 */
[----:B------:R-:W-:Y:S01]  /*0060*/  IMAD.MOV.U32 R24, RZ, RZ, RZ ;  /* 0x000000ffff187224 */ /* 0x000fe200078e00ff */
[----:B------:R-:W-:Y:S01]  /*0070*/  CS2R R34, SRZ ;  /* 0x0000000000227805 */ /* 0x000fe2000001ff00 */
[----:B------:R-:W-:Y:S01]  /*0080*/  ULDC.64 UR6, c[0x0][0x218] ;  /* 0x0000860000067ab9 */ /* 0x000fe20000000a00 */
[----:B-1----:R-:W-:-:S05]  /*0090*/  IMAD.SHL.U32 R0, R0, 0x4, RZ ;  /* 0x0000000400007824 */ /* 0x002fca00078e00ff */
[----:B------:R-:W-:-:S05]  /*00a0*/  LOP3.LUT R0, R0, 0x1fc, RZ, 0xc0, !PT ;  /* 0x000001fc00007812 */ /* 0x000fca00078ec0ff */
[----:B---3--:R-:W-:-:S04]  /*00b0*/  IMAD R12, R3, 0x400, R0 ;  /* 0x00000400030c7824 */ /* 0x008fc800078e0200 */
[----:B------:R-:W-:-:S04]  /*00c0*/  IMAD.HI R7, R12, 0x4ec4ec4f, RZ ;  /* 0x4ec4ec4f0c077827 */ /* 0x000fc800078e02ff */
[C---:B------:R-:W-:Y:S01]  /*00d0*/  VIADD R0, R12.reuse, 0x3 ;  /* 0x000000030c007836 */ /* 0x040fe20000000000 */
[----:B------:R-:W-:Y:S01]  /*00e0*/  SHF.R.U32.HI R6, RZ, 0x1f, R7 ;  /* 0x0000001fff067819 */ /* 0x000fe20000011607 */
[----:B------:R-:W-:Y:S02]  /*00f0*/  VIADD R8, R12, 0x2 ;  /* 0x000000020c087836 */ /* 0x000fe40000000000 */
[----:B------:R-:W-:Y:S01]  /*0100*/  IMAD.HI R2, R0, 0x4ec4ec4f, RZ ;  /* 0x4ec4ec4f00027827 */ /* 0x000fe200078e02ff */
[----:B------:R-:W-:-:S04]  /*0110*/  LEA.HI.SX32 R9, R7, R6, 0x1b ;  /* 0x0000000607097211 */ /* 0x000fc800078fdaff */
[----:B------:R-:W-:Y:S01]  /*0120*/  SHF.R.U32.HI R3, RZ, 0x1f, R2 ;  /* 0x0000001fff037819 */ /* 0x000fe20000011602 */
[----:B------:R-:W-:Y:S01]  /*0130*/  IMAD R13, R9, -0x68, R12 ;  /* 0xffffff98090d7824 */ /* 0x000fe200078e020c */
[----:B------:R-:W-:Y:S02]  /*0140*/  SHF.R.S32.HI R10, RZ, 0x1f, R9 ;  /* 0x0000001fff0a7819 */ /* 0x000fe40000011409 */
[----:B------:R-:W-:Y:S01]  /*0150*/  LEA.HI R5, R2, R3, RZ, 0x1b ;  /* 0x0000000302057211 */ /* 0x000fe200078fd8ff */
[C---:B------:R-:W-:Y:S01]  /*0160*/  VIADD R4, R13.reuse, 0xffffffcc ;  /* 0xffffffcc0d047836 */ /* 0x040fe20000000000 */
[----:B------:R-:W-:Y:S02]  /*0170*/  CS2R R2, SRZ ;  /* 0x0000000000027805 */ /* 0x000fe4000001ff00 */
[----:B------:R-:W-:Y:S01]  /*0180*/  LEA.HI R14, R10, R9, RZ, 0x8 ;  /* 0x000000090a0e7211 */ /* 0x000fe200078f40ff */
[----:B--2---:R-:W-:Y:S01]  /*0190*/  IMAD.WIDE R10, R13, 0x4, R22 ;  /* 0x000000040d0a7825 */ /* 0x004fe200078e0216 */
[----:B------:R-:W-:-:S03]  /*01a0*/  ISETP.GE.U32.AND P1, PT, R4, 0x1a, PT ;  /* 0x0000001a0400780c */ /* 0x000fc60003f26070 */
[----:B------:R-:W-:Y:S01]  /*01b0*/  IMAD.HI R4, R8, 0x4ec4ec4f, RZ ;  /* 0x4ec4ec4f08047827 */ /* 0x000fe200078e02ff */
[----:B------:R-:W-:-:S03]  /*01c0*/  ISETP.GE.AND P2, PT, R13, 0x34, PT ;  /* 0x000000340d00780c */ /* 0x000fc60003f46270 */
[----:B------:R-:W-:Y:S01]  /*01d0*/  IMAD R17, R5, -0x68, R0 ;  /* 0xffffff9805117824 */ /* 0x000fe200078e0200 */
[----:B------:R-:W-:-:S04]  /*01e0*/  SHF.R.U32.HI R15, RZ, 0x1f, R4 ;  /* 0x0000001fff0f7819 */ /* 0x000fc80000011604 */
[----:B------:R-:W-:Y:S01]  /*01f0*/  LEA.HI.SX32 R15, R4, R15, 0x1b ;  /* 0x0000000f040f7211 */ /* 0x000fe200078fdaff */
[----:B------:R4:W2:Y:S01]  /*0200*/  @!P1 LDG.E.EL.64 R2, desc[UR4][R10.64+-0xd0] ;  /* 0xffff30040a029981 */ /* 0x0008a2000c2e1b00 */
[----:B------:R-:W-:-:S03]  /*0210*/  LOP3.LUT R4, R14, 0xffffff00, RZ, 0xc0, !PT ;  /* 0xffffff000e047812 */ /* 0x000fc600078ec0ff */
[----:B------:R-:W-:Y:S02]  /*0220*/  IMAD R5, R15, -0x68, R8 ;  /* 0xffffff980f057824 */ /* 0x000fe400078e0208 */
[----:B------:R-:W-:Y:S01]  /*0230*/  IMAD.IADD R4, R9, 0x1, -R4 ;  /* 0x0000000109047824 */ /* 0x000fe200078e0a04 */
[----:B------:R-:W-:Y:S02]  /*0240*/  LEA.HI.SX32 R7, R7, R6, 0x13 ;  /* 0x0000000607077211 */ /* 0x000fe400078f9aff */
[C---:B------:R-:W-:Y:S01]  /*0250*/  ISETP.LT.AND P3, PT, R5.reuse, 0x4e, !P2 ;  /* 0x0000004e0500780c */ /* 0x040fe20005761270 */
[--C-:B------:R-:W-:Y:S02]  /*0260*/  IMAD R15, R5, 0x100, R4.reuse ;  /* 0x00000100050f7824 */ /* 0x100fe400078e0204 */
[----:B------:R-:W-:Y:S02]  /*0270*/  IMAD R14, R17, 0x100, R4 ;  /* 0x00000100110e7824 */ /* 0x000fe400078e0204 */
[----:B------:R-:W-:-:S02]  /*0280*/  IMAD R19, R7, 0x3400, R15 ;  /* 0x0000340007137824 */ /* 0x000fc400078e020f */
[----:B------:R-:W-:Y:S02]  /*0290*/  IMAD R21, R7, 0x3400, R14 ;  /* 0x0000340007157824 */ /* 0x000fe400078e020e */
[----:B------:R-:W-:Y:S02]  /*02a0*/  IMAD.MOV.U32 R17, RZ, RZ, RZ ;  /* 0x000000ffff117224 */ /* 0x000fe400078e00ff */
[----:B----4-:R-:W-:-:S04]  /*02b0*/  IMAD.WIDE R10, R19, 0x4, R30 ;  /* 0x00000004130a7825 */ /* 0x010fc800078e021e */
[----:B------:R-:W-:Y:S01]  /*02c0*/  IMAD.WIDE R18, R21, 0x4, R30 ;  /* 0x0000000415127825 */ /* 0x000fe200078e021e */
[----:B------:R1:W3:Y:S01]  /*02d0*/  @P3 LDG.E.EL R24, desc[UR4][R10.64] ;  /* 0x000000040a183981 */ /* 0x0002e2000c2e1900 */
[----:B------:R-:W-:Y:S01]  /*02e0*/  ISETP.GE.AND P0, PT, R5, 0x4e, PT ;  /* 0x0000004e0500780c */ /* 0x000fe20003f06270 */
[----:B------:R-:W4:Y:S02]  /*02f0*/  LDC.64 R20, c[0x0][0x220] ;  /* 0x00008800ff147b82 */ /* 0x000f240000000a00 */
[----:B------:R-:W5:Y:S01]  /*0300*/  @P3 LDG.E.EL R17, desc[UR4][R18.64] ;  /* 0x0000000412113981 */ /* 0x000f62000c2e1900 */
[----:B------:R-:W-:Y:S01]  /*0310*/  ISETP.GT.AND P4, PT, R13, 0x33, !P0 ;  /* 0x000000330d00780c */ /* 0x000fe20004784270 */
[----:B------:R-:W-:-:S04]  /*0320*/  IMAD.WIDE R28, R5, 0x4, R22 ;  /* 0x00000004051c7825 */ /* 0x000fc800078e0216 */
[----:B------:R-:W-:Y:S01]  /*0330*/  IMAD R0, R9, 0x1a, RZ ;  /* 0x0000001a09007824 */ /* 0x000fe200078e02ff */
[----:B------:R-:W-:-:S04]  /*0340*/  CS2R R32, SRZ ;  /* 0x0000000000207805 */ /* 0x000fc8000001ff00 */
[----:B------:R-:W-:-:S03]  /*0350*/  SHF.R.S32.HI R6, RZ, 0x1f, R0 ;  /* 0x0000001fff067819 */ /* 0x000fc60000011400 */
[----:B------:R4:W5:Y:S01]  /*0360*/  @P4 LDG.E.EL.64 R34, desc[UR4][R28.64+-0xd0] ;  /* 0xffff30041c224981 */ /* 0x000962000c2e1b00 */
[----:B-1----:R-:W-:-:S04]  /*0370*/  IADD3 R10, P0, R5, R0, RZ ;  /* 0x00000000050a7210 */ /* 0x002fc80007f1e0ff */
[C---:B------:R-:W-:Y:S02]  /*0380*/  LEA.HI.X.SX32 R11, R5.reuse, R6, 0x1, P0 ;  /* 0x00000006050b7211 */ /* 0x040fe400000f0eff */
[C---:B------:R-:W-:Y:S01]  /*0390*/  LEA R40, P0, R10.reuse, UR6, 0x2 ;  /* 0x000000060a287c11 */ /* 0x040fe2000f8010ff */
[----:B----4-:R-:W-:Y:S01]  /*03a0*/  IMAD.WIDE R26, R5, 0x4, R20 ;  /* 0x00000004051a7825 */ /* 0x010fe200078e0214 */
[----:B------:R-:W-:Y:S02]  /*03b0*/  CS2R R36, SRZ ;  /* 0x0000000000247805 */ /* 0x000fe4000001ff00 */
[----:B------:R-:W-:Y:S02]  /*03c0*/  LEA.HI.X R41, R10, UR7, R11, 0x2, P0 ;  /* 0x000000070a297c11 */ /* 0x000fe400080f140b */
[----:B------:R1:W4:Y:S04]  /*03d0*/  @P4 LDG.E.EL.64 R32, desc[UR4][R26.64+-0xd0] ;  /* 0xffff30041a204981 */ /* 0x000328000c2e1b00 */
[----:B------:R-:W4:Y:S01]  /*03e0*/  @P4 LDG.E.EL.64 R36, desc[UR4][R40.64+-0xd0] ;  /* 0xffff300428244981 */ /* 0x000f22000c2e1b00 */
[----:B------:R-:W-:-:S04]  /*03f0*/  IADD3 R0, P0, R13, R0, RZ ;  /* 0x000000000d007210 */ /* 0x000fc80007f1e0ff */
[C---:B------:R-:W-:Y:S02]  /*0400*/  LEA.HI.X.SX32 R11, R13.reuse, R6, 0x1, P0 ;  /* 0x000000060d0b7211 */ /* 0x040fe400000f0eff */
[C---:B0-----:R-:W-:Y:S02]  /*0410*/  LEA R28, P0, R0.reuse, UR6, 0x2 ;  /* 0x00000006001c7c11 */ /* 0x041fe4000f8010ff */
[----:B------:R-:W-:Y:S02]  /*0420*/  CS2R R18, SRZ ;  /* 0x0000000000127805 */ /* 0x000fe4000001ff00 */
[----:B------:R-:W-:Y:S02]  /*0430*/  CS2R R38, SRZ ;  /* 0x0000000000267805 */ /* 0x000fe4000001ff00 */
[----:B------:R-:W-:Y:S01]  /*0440*/  LEA.HI.X R29, R0, UR7, R11, 0x2, P0 ;  /* 0x00000007001d7c11 */ /* 0x000fe200080f140b */
[----:B------:R-:W-:-:S04]  /*0450*/  IMAD.WIDE R10, R13, 0x4, R20 ;  /* 0x000000040d0a7825 */ /* 0x000fc800078e0214 */
[----:B------:R-:W4:Y:S04]  /*0460*/  @!P1 LDG.E.EL.64 R38, desc[UR4][R28.64+-0xd0] ;  /* 0xffff30041c269981 */ /* 0x000f28000c2e1b00 */
[----:B------:R0:W4:Y:S01]  /*0470*/  @!P1 LDG.E.EL.64 R18, desc[UR4][R10.64+-0xd0] ;  /* 0xffff30040a129981 */ /* 0x000122000c2e1b00 */
[C---:B-1----:R-:W-:Y:S02]  /*0480*/  VIADD R26, R12.reuse, 0x1 ;  /* 0x000000010c1a7836 */ /* 0x042fe40000000000 */
[----:B------:R-:W-:Y:S02]  /*0490*/  VIADD R47, R12, 0x200 ;  /* 0x000002000c2f7836 */ /* 0x000fe40000000000 */
[----:B------:R-:W-:-:S04]  /*04a0*/  IMAD.HI R0, R26, 0x4ec4ec4f, RZ ;  /* 0x4ec4ec4f1a007827 */ /* 0x000fc800078e02ff */
[----:B------:R-:W-:Y:S01]  /*04b0*/  IMAD.HI R45, R47, 0x4ec4ec4f, RZ ;  /* 0x4ec4ec4f2f2d7827 */ /* 0x000fe200078e02ff */
[----:B0-----:R-:W-:-:S03]  /*04c0*/  SHF.R.U32.HI R11, RZ, 0x1f, R0 ;  /* 0x0000001fff0b7819 */ /* 0x001fc60000011600 */
[----:B------:R-:W-:Y:S01]  /*04d0*/  IMAD R44, R13, 0x100, R4 ;  /* 0x000001000d2c7824 */ /* 0x000fe200078e0204 */
[----:B------:R-:W-:Y:S01]  /*04e0*/  SHF.R.U32.HI R40, RZ, 0x1f, R45 ;  /* 0x0000001fff287819 */ /* 0x000fe2000001162d */
[----:B------:R-:W-:Y:S01]  /*04f0*/  VIADD R51, R12, 0x201 ;  /* 0x000002010c337836 */ /* 0x000fe20000000000 */
[----:B------:R-:W-:Y:S01]  /*0500*/  LEA.HI R11, R0, R11, RZ, 0x1b ;  /* 0x0000000b000b7211 */ /* 0x000fe200078fd8ff */
[----:B------:R-:W-:Y:S01]  /*0510*/  IMAD R43, R7, 0x3400, R44 ;  /* 0x00003400072b7824 */ /* 0x000fe200078e022c */
[----:B------:R-:W-:Y:S01]  /*0520*/  LEA.HI.SX32 R0, R45, R40, 0x1b ;  /* 0x000000282d007211 */ /* 0x000fe200078fdaff */
[----:B------:R-:W-:-:S03]  /*0530*/  IMAD.HI R25, R51, 0x4ec4ec4f, RZ ;  /* 0x4ec4ec4f33197827 */ /* 0x000fc600078e02ff */
[----:B------:R-:W-:Y:S01]  /*0540*/  SHF.R.S32.HI R29, RZ, 0x1f, R0 ;  /* 0x0000001fff1d7819 */ /* 0x000fe20000011400 */
[----:B------:R-:W-:Y:S01]  /*0550*/  VIADD R16, R12, 0x202 ;  /* 0x000002020c107836 */ /* 0x000fe20000000000 */
[----:B------:R-:W-:Y:S02]  /*0560*/  SHF.R.U32.HI R10, RZ, 0x1f, R25 ;  /* 0x0000001fff0a7819 */ /* 0x000fe40000011619 */
[----:B------:R-:W-:Y:S01]  /*0570*/  LEA.HI R29, R29, R0, RZ, 0x8 ;  /* 0x000000001d1d7211 */ /* 0x000fe200078f40ff */
[----:B------:R-:W-:Y:S01]  /*0580*/  IMAD.HI R27, R16, 0x4ec4ec4f, RZ ;  /* 0x4ec4ec4f101b7827 */ /* 0x000fe200078e02ff */
[----:B------:R-:W-:Y:S02]  /*0590*/  LEA.HI R28, R25, R10, RZ, 0x1b ;  /* 0x0000000a191c7211 */ /* 0x000fe400078fd8ff */
[----:B------:R-:W-:Y:S01]  /*05a0*/  LOP3.LUT R29, R29, 0xffffff00, RZ, 0xc0, !PT ;  /* 0xffffff001d1d7812 */ /* 0x000fe200078ec0ff */
[----:B------:R-:W-:Y:S01]  /*05b0*/  VIADD R6, R12, 0x203 ;  /* 0x000002030c067836 */ /* 0x000fe20000000000 */
[----:B------:R-:W-:Y:S01]  /*05c0*/  SHF.R.U32.HI R10, RZ, 0x1f, R27 ;  /* 0x0000001fff0a7819 */ /* 0x000fe2000001161b */
[----:B------:R-:W-:Y:S01]  /*05d0*/  IMAD R49, R0, -0x68, R47 ;  /* 0xffffff9800317824 */ /* 0x000fe200078e022f */
[----:B------:R-:W-:Y:S01]  /*05e0*/  LEA.HI.SX32 R45, R45, R40, 0x13 ;  /* 0x000000282d2d7211 */ /* 0x000fe200078f9aff */
[----:B------:R-:W-:Y:S01]  /*05f0*/  IMAD.HI R41, R6, 0x4ec4ec4f, RZ ;  /* 0x4ec4ec4f06297827 */ /* 0x000fe200078e02ff */
[----:B------:R-:W-:-:S03]  /*0600*/  LEA.HI.SX32 R25, R27, R10, 0x1b ;  /* 0x0000000a1b197211 */ /* 0x000fc600078fdaff */
[----:B------:R-:W-:Y:S02]  /*0610*/  IMAD.IADD R40, R0, 0x1, -R29 ;  /* 0x0000000100287824 */ /* 0x000fe400078e0a1d */
[----:B------:R-:W-:Y:S01]  /*0620*/  IMAD R27, R11, -0x68, R26 ;  /* 0xffffff980b1b7824 */ /* 0x000fe200078e021a */
[----:B------:R-:W-:Y:S01]  /*0630*/  SHF.R.U32.HI R42, RZ, 0x1f, R41 ;  /* 0x0000001fff2a7819 */ /* 0x000fe20000011629 */
[----:B------:R-:W-:Y:S02]  /*0640*/  IMAD.MOV.U32 R50, RZ, RZ, RZ ;  /* 0x000000ffff327224 */ /* 0x000fe400078e00ff */
[----:B------:R-:W-:Y:S01]  /*0650*/  IMAD.WIDE R10, R43, 0x4, R30 ;  /* 0x000000042b0a7825 */ /* 0x000fe200078e021e */
[----:B------:R-:W-:-:S03]  /*0660*/  ISETP.GE.AND P0, PT, R49, 0x34, PT ;  /* 0x000000343100780c */ /* 0x000fc60003f06270 */
[----:B------:R-:W-:Y:S01]  /*0670*/  IMAD R43, R0, 0x1a, RZ ;  /* 0x0000001a002b7824 */ /* 0x000fe200078e02ff */
[----:B------:R-:W-:Y:S01]  /*0680*/  LEA.HI R41, R41, R42, RZ, 0x1b ;  /* 0x0000002a29297211 */ /* 0x000fe200078fd8ff */
[----:B------:R-:W-:Y:S01]  /*0690*/  IMAD R51, R28, -0x68, R51 ;  /* 0xffffff981c337824 */ /* 0x000fe200078e0233 */
[----:B------:R3:W4:Y:S01]  /*06a0*/  @!P2 LDG.E.EL R50, desc[UR4][R10.64] ;  /* 0x000000040a32a981 */ /* 0x000722000c2e1900 */
[----:B------:R-:W-:Y:S01]  /*06b0*/  IMAD R4, R27, 0x100, R4 ;  /* 0x000001001b047824 */ /* 0x000fe200078e0204 */
[----:B------:R-:W-:Y:S02]  /*06c0*/  SHF.R.S32.HI R42, RZ, 0x1f, R43 ;  /* 0x0000001fff2a7819 */ /* 0x000fe4000001142b */
[----:B------:R-:W-:Y:S01]  /*06d0*/  IADD3 R48, P5, R49, R43, RZ ;  /* 0x0000002b31307210 */ /* 0x000fe20007fbe0ff */
[----:B------:R-:W-:Y:S02]  /*06e0*/  IMAD R0, R51, 0x100, R40 ;  /* 0x0000010033007824 */ /* 0x000fe400078e0228 */
[----:B------:R-:W-:-:S02]  /*06f0*/  IMAD.MOV.U32 R46, RZ, RZ, RZ ;  /* 0x000000ffff2e7224 */ /* 0x000fc400078e00ff */
[----:B------:R-:W-:Y:S01]  /*0700*/  IMAD R16, R25, -0x68, R16 ;  /* 0xffffff9819107824 */ /* 0x000fe200078e0210 */
[----:B------:R-:W-:Y:S01]  /*0710*/  LEA.HI.X.SX32 R25, R49, R42, 0x1, P5 ;  /* 0x0000002a31197211 */ /* 0x000fe200028f0eff */
[----:B------:R-:W-:Y:S02]  /*0720*/  IMAD R29, R7, 0x3400, R4 ;  /* 0x00003400071d7824 */ /* 0x000fe400078e0204 */
[----:B------:R-:W-:Y:S02]  /*0730*/  IMAD.MOV.U32 R7, RZ, RZ, RZ ;  /* 0x000000ffff077224 */ /* 0x000fe400078e00ff */
[----:B------:R-:W-:Y:S02]  /*0740*/  IMAD R41, R41, -0x68, R6 ;  /* 0xffffff9829297824 */ /* 0x000fe400078e0206 */
[----:B------:R-:W-:-:S04]  /*0750*/  IMAD.WIDE R28, R29, 0x4, R30 ;  /* 0x000000041d1c7825 */ /* 0x000fc800078e021e */
[----:B------:R-:W-:Y:S01]  /*0760*/  IMAD R6, R41, 0x100, R40 ;  /* 0x0000010029067824 */ /* 0x000fe200078e0228 */
[----:B------:R-:W4:Y:S01]  /*0770*/  @!P2 LDG.E.EL R7, desc[UR4][R28.64] ;  /* 0x000000041c07a981 */ /* 0x000f22000c2e1900 */
[----:B--2---:R-:W-:-:S05]  /*0780*/  SEL R44, R2, RZ, !P1 ;  /* 0x000000ff022c7207 */ /* 0x004fca0004800000 */
[----:B------:R-:W-:-:S06]  /*0790*/  FADD R44, R44, 9.9999997473787516356e-06 ;  /* 0x3727c5ac2c2c7421 */ /* 0x000fcc0000000000 */
[----:B------:R-:W0:Y:S01]  /*07a0*/  MUFU.SQRT R44, R44 ;  /* 0x0000002c002c7308 */ /* 0x000e220000002000 */
[----:B------:R-:W-:Y:S01]  /*07b0*/  IMAD R2, R49, 0x100, R40 ;  /* 0x0000010031027824 */ /* 0x000fe200078e0228 */
[----:B------:R-:W-:-:S03]  /*07c0*/  SEL R3, R3, RZ, !P1 ;  /* 0x000000ff03037207 */ /* 0x000fc60004800000 */
[----:B------:R-:W-:Y:S02]  /*07d0*/  IMAD R27, R45, 0x3400, R2 ;  /* 0x000034002d1b7824 */ /* 0x000fe400078e0202 */
[----:B------:R-:W-:Y:S02]  /*07e0*/  FADD R52, R3, 9.9999997473787516356e-06 ;  /* 0x3727c5ac03347421 */ /* 0x000fe40000000000 */
[----:B------:R-:W-:Y:S01]  /*07f0*/  IMAD.WIDE R26, R27, 0x4, R30 ;  /* 0x000000041b1a7825 */ /* 0x000fe200078e021e */
[----:B---3--:R-:W-:Y:S02]  /*0800*/  SEL R11, R24, RZ, P3 ;  /* 0x000000ff180b7207 */ /* 0x008fe40001800000 */
[----:B-----5:R-:W-:Y:S01]  /*0810*/  SEL R10, R17, RZ, P3 ;  /* 0x000000ff110a7207 */ /* 0x020fe20001800000 */
[----:B------:R-:W-:Y:S01]  /*0820*/  IMAD R3, R45, 0x3400, R0 ;  /* 0x000034002d037824 */ /* 0x000fe200078e0200 */
[----:B0-----:R-:W-:Y:S01]  /*0830*/  FSETP.GT.AND P3, PT, R44, 8.50705917302346158658e+37, PT ;  /* 0x7e8000002c00780b */ /* 0x001fe20003f64000 */
[----:B------:R0:W2:Y:S01]  /*0840*/  @!P0 LDG.E.EL R46, desc[UR4][R26.64] ;  /* 0x000000041a2e8981 */ /* 0x0000a2000c2e1900 */
[----:B------:R-:W-:-:S04]  /*0850*/  LEA R24, P5, R48, UR6, 0x2 ;  /* 0x0000000630187c11 */ /* 0x000fc8000f8a10ff */
[----:B------:R-:W-:Y:S01]  /*0860*/  LEA.HI.X R25, R48, UR7, R25, 0x2, P5 ;  /* 0x0000000730197c11 */ /* 0x000fe2000a8f1419 */
[----:B------:R-:W-:Y:S02]  /*0870*/  IMAD.MOV.U32 R48, RZ, RZ, 0x3e800000 ;  /* 0x3e800000ff307424 */ /* 0x000fe400078e00ff */
[----:B0-----:R-:W-:Y:S01]  /*0880*/  IMAD.WIDE R26, R3, 0x4, R30 ;  /* 0x00000004031a7825 */ /* 0x001fe200078e021e */
[----:B------:R-:W-:-:S03]  /*0890*/  FSETP.GEU.AND P5, PT, R44, 1.175494350822287508e-38, PT ;  /* 0x008000002c00780b */ /* 0x000fc60003fae000 */
[----:B------:R-:W-:Y:S02]  /*08a0*/  VIADD R3, R49, 0xffffffcc ;  /* 0xffffffcc31037836 */ /* 0x000fe40000000000 */
[----:B------:R-:W-:Y:S01]  /*08b0*/  @P3 FMUL R44, R44, 0.25 ;  /* 0x3e8000002c2c3820 */ /* 0x000fe20000400000 */
[----:B------:R-:W-:Y:S01]  /*08c0*/  FSEL R56, R48, 1, P3 ;  /* 0x3f80000030387808 */ /* 0x000fe20001800000 */
[----:B------:R-:W0:Y:S01]  /*08d0*/  MUFU.SQRT R52, R52 ;  /* 0x0000003400347308 */ /* 0x000e220000002000 */
[----:B------:R-:W-:Y:S01]  /*08e0*/  ISETP.GE.U32.AND P3, PT, R3, 0x1a, PT ;  /* 0x0000001a0300780c */ /* 0x000fe20003f66070 */
[----:B------:R-:W-:Y:S01]  /*08f0*/  IMAD R3, R16, 0x100, R40 ;  /* 0x0000010010037824 */ /* 0x000fe200078e0228 */
[----:B------:R-:W-:-:S03]  /*0900*/  SEL R34, R34, RZ, P4 ;  /* 0x000000ff22227207 */ /* 0x000fc60002000000 */
[C---:B------:R-:W-:Y:S02]  /*0910*/  IMAD R29, R45.reuse, 0x3400, R3 ;  /* 0x000034002d1d7824 */ /* 0x040fe400078e0203 */
[----:B------:R-:W-:Y:S02]  /*0920*/  IMAD R45, R45, 0x3400, R6 ;  /* 0x000034002d2d7824 */ /* 0x000fe400078e0206 */
[----:B------:R-:W-:-:S04]  /*0930*/  IMAD.WIDE R28, R29, 0x4, R30 ;  /* 0x000000041d1c7825 */ /* 0x000fc800078e021e */
[----:B------:R-:W-:-:S04]  /*0940*/  IMAD.WIDE R30, R45, 0x4, R30 ;  /* 0x000000042d1e7825 */ /* 0x000fc800078e021e */
[----:B------:R-:W-:Y:S01]  /*0950*/  FADD R45, R34, 9.9999997473787516356e-06 ;  /* 0x3727c5ac222d7421 */ /* 0x000fe20000000000 */
[----:B------:R-:W-:Y:S01]  /*0960*/  @!P5 FMUL R44, R44, 16777216 ;  /* 0x4b8000002c2cd820 */ /* 0x000fe20000400000 */
[----:B------:R-:W-:Y:S01]  /*0970*/  @!P5 FMUL R56, R56, 16777216 ;  /* 0x4b8000003838d820 */ /* 0x000fe20000400000 */
[----:B0-----:R-:W-:Y:S01]  /*0980*/  FSETP.GT.AND P5, PT, R52, 8.50705917302346158658e+37, PT ;  /* 0x7e8000003400780b */ /* 0x001fe20003fa4000 */
[----:B------:R-:W0:Y:S01]  /*0990*/  MUFU.SQRT R34, R45 ;  /* 0x0000002d00227308 */ /* 0x000e220000002000 */
[----:B----4-:R-:W-:Y:S02]  /*09a0*/  SEL R51, R32, RZ, P4 ;  /* 0x000000ff20337207 */ /* 0x010fe40002000000 */
[----:B------:R-:W-:Y:S02]  /*09b0*/  FSETP.GEU.AND P6, PT, R52, 1.175494350822287508e-38, PT ;  /* 0x008000003400780b */ /* 0x000fe40003fce000 */
[----:B------:R-:W-:Y:S02]  /*09c0*/  SEL R32, R35, RZ, P4 ;  /* 0x000000ff23207207 */ /* 0x000fe40002000000 */
[----:B------:R-:W-:-:S03]  /*09d0*/  SEL R36, R36, RZ, P4 ;  /* 0x000000ff24247207 */ /* 0x000fc60002000000 */
[----:B------:R-:W-:Y:S01]  /*09e0*/  FADD R32, R32, 9.9999997473787516356e-06 ;  /* 0x3727c5ac20207421 */ /* 0x000fe20000000000 */
[----:B------:R-:W-:Y:S01]  /*09f0*/  FSEL R57, R48, 1, P5 ;  /* 0x3f80000030397808 */ /* 0x000fe20002800000 */
[----:B------:R-:W-:Y:S01]  /*0a00*/  FADD R51, R36, -R51 ;  /* 0x8000003324337221 */ /* 0x000fe20000000000 */
[----:B------:R-:W-:Y:S01]  /*0a10*/  @P5 FMUL R52, R52, 0.25 ;  /* 0x3e80000034345820 */ /* 0x000fe20000400000 */
[----:B------:R1:W3:Y:S01]  /*0a20*/  MUFU.SQRT R36, R32 ;  /* 0x0000002000247308 */ /* 0x0002e20000002000 */
[----:B0-----:R-:W-:Y:S01]  /*0a30*/  FSETP.GT.AND P5, PT, R34, 8.50705917302346158658e+37, PT ;  /* 0x7e8000002200780b */ /* 0x001fe20003fa4000 */
[----:B------:R-:W-:Y:S01]  /*0a40*/  @!P6 FMUL R57, R57, 16777216 ;  /* 0x4b8000003939e820 */ /* 0x000fe20000400000 */
[----:B------:R-:W-:Y:S01]  /*0a50*/  @!P6 FMUL R52, R52, 16777216 ;  /* 0x4b8000003434e820 */ /* 0x000fe20000400000 */
[----:B------:R-:W-:Y:S02]  /*0a60*/  FSETP.GEU.AND P6, PT, R34, 1.175494350822287508e-38, PT ;  /* 0x008000002200780b */ /* 0x000fe40003fce000 */
[----:B------:R-:W-:-:S02]  /*0a70*/  SEL R54, R33, RZ, P4 ;  /* 0x000000ff21367207 */ /* 0x000fc40002000000 */
[----:B-1----:R-:W0:Y:S01]  /*0a80*/  LDC.64 R32, c[0x0][0x230] ;  /* 0x00008c00ff207b82 */ /* 0x002e220000000a00 */
[----:B------:R-:W-:-:S05]  /*0a90*/  FSEL R58, R48, 1, P5 ;  /* 0x3f800000303a7808 */ /* 0x000fca0002800000 */
[----:B------:R-:W-:Y:S01]  /*0aa0*/  @P5 FMUL R34, R34, 0.25 ;  /* 0x3e80000022225820 */ /* 0x000fe20000400000 */
[----:B---3--:R-:W-:Y:S02]  /*0ab0*/  FSETP.GT.AND P5, PT, R36, 8.50705917302346158658e+37, PT ;  /* 0x7e8000002400780b */ /* 0x008fe40003fa4000 */
[----:B------:R-:W-:Y:S01]  /*0ac0*/  @!P6 FMUL R58, R58, 16777216 ;  /* 0x4b8000003a3ae820 */ /* 0x000fe20000400000 */
[----:B------:R-:W-:Y:S01]  /*0ad0*/  @!P6 FMUL R34, R34, 16777216 ;  /* 0x4b8000002222e820 */ /* 0x000fe20000400000 */
[----:B------:R-:W-:Y:S02]  /*0ae0*/  FSETP.GEU.AND P6, PT, R36, 1.175494350822287508e-38, PT ;  /* 0x008000002400780b */ /* 0x000fe40003fce000 */
[----:B------:R-:W-:Y:S02]  /*0af0*/  SEL R55, R18, RZ, !P1 ;  /* 0x000000ff12377207 */ /* 0x000fe40004800000 */
[----:B------:R-:W-:Y:S02]  /*0b00*/  SEL R38, R38, RZ, !P1 ;  /* 0x000000ff26267207 */ /* 0x000fe40004800000 */
[----:B------:R-:W-:-:S02]  /*0b10*/  SEL R39, R39, RZ, !P1 ;  /* 0x000000ff27277207 */ /* 0x000fc40004800000 */
[----:B------:R-:W-:Y:S01]  /*0b20*/  SEL R60, R19, RZ, !P1 ;  /* 0x000000ff133c7207 */ /* 0x000fe20004800000 */
[----:B------:R-:W-:Y:S01]  /*0b30*/  @P5 FMUL R36, R36, 0.25 ;  /* 0x3e80000024245820 */ /* 0x000fe20000400000 */
[----:B------:R-:W-:-:S03]  /*0b40*/  FADD R55, R38, -R55 ;  /* 0x8000003726377221 */ /* 0x000fc60000000000 */
[----:B------:R-:W-:Y:S01]  /*0b50*/  FADD R60, R39, -R60 ;  /* 0x8000003c273c7221 */ /* 0x000fe20000000000 */
[----:B------:R-:W-:Y:S01]  /*0b60*/  CS2R R38, SRZ ;  /* 0x0000000000267805 */ /* 0x000fe2000001ff00 */
[----:B0-----:R-:W-:Y:S01]  /*0b70*/  IMAD.WIDE R18, R5, 0x4, R32 ;  /* 0x0000000405127825 */ /* 0x001fe200078e0220 */
[----:B------:R-:W-:-:S03]  /*0b80*/  SEL R37, R37, RZ, P4 ;  /* 0x000000ff25257207 */ /* 0x000fc60002000000 */
[----:B------:R-:W-:Y:S01]  /*0b90*/  @!P6 FMUL R36, R36, 16777216 ;  /* 0x4b8000002424e820 */ /* 0x000fe20000400000 */
[----:B------:R0:W3:Y:S01]  /*0ba0*/  @P4 LDG.E.EL.64 R38, desc[UR4][R18.64+-0xd0] ;  /* 0xffff300412264981 */ /* 0x0000e2000c2e1b00 */
[----:B------:R-:W-:Y:S02]  /*0bb0*/  FADD R54, R37, -R54 ;  /* 0x8000003625367221 */ /* 0x000fe40000000000 */
[----:B------:R-:W1:Y:S01]  /*0bc0*/  MUFU.RCP R37, R34 ;  /* 0x0000002200257308 */ /* 0x000e620000001000 */
[----:B0-----:R-:W0:Y:S07]  /*0bd0*/  LDC.64 R18, c[0x0][0x238] ;  /* 0x00008e00ff127b82 */ /* 0x001e2e0000000a00 */
[----:B------:R-:W4:Y:S01]  /*0be0*/  MUFU.RCP R36, R36 ;  /* 0x0000002400247308 */ /* 0x000f220000001000 */
[----:B------:R-:W-:-:S07]  /*0bf0*/  FSEL R59, R48, 1, P5 ;  /* 0x3f800000303b7808 */ /* 0x000fce0002800000 */
[----:B------:R5:W5:Y:S01]  /*0c00*/  MUFU.RCP R35, R44 ;  /* 0x0000002c00237308 */ /* 0x000b620000001000 */
[----:B------:R-:W-:Y:S01]  /*0c10*/  @!P6 FMUL R59, R59, 16777216 ;  /* 0x4b8000003b3be820 */ /* 0x000fe20000400000 */
[----:B------:R-:W-:Y:S01]  /*0c20*/  IADD3 R43, P5, R16, R43, RZ ;  /* 0x0000002b102b7210 */ /* 0x000fe20007fbe0ff */
[----:B-1----:R-:W-:-:S03]  /*0c30*/  FMUL R58, R37, R58 ;  /* 0x0000003a253a7220 */ /* 0x002fc60000400000 */
[----:B------:R-:W-:Y:S01]  /*0c40*/  LEA.HI.X.SX32 R42, R16, R42, 0x1, P5 ;  /* 0x0000002a102a7211 */ /* 0x000fe200028f0eff */
[----:B----4-:R-:W-:Y:S01]  /*0c50*/  FMUL R59, R36, R59 ;  /* 0x0000003b243b7220 */ /* 0x010fe20000400000 */
[----:B------:R-:W-:Y:S02]  /*0c60*/  CS2R R36, SRZ ;  /* 0x0000000000247805 */ /* 0x000fe4000001ff00 */
[----:B------:R-:W-:Y:S01]  /*0c70*/  LEA R34, P5, R43, UR6, 0x2 ;  /* 0x000000062b227c11 */ /* 0x000fe2000f8a10ff */
[----:B-----5:R-:W-:Y:S01]  /*0c80*/  IMAD.WIDE R44, R13, 0x4, R32 ;  /* 0x000000040d2c7825 */ /* 0x020fe200078e0220 */
[----:B------:R-:W1:Y:S03]  /*0c90*/  MUFU.RCP R52, R52 ;  /* 0x0000003400347308 */ /* 0x000e660000001000 */
[----:B------:R-:W-:Y:S02]  /*0ca0*/  IMAD.MOV.U32 R17, RZ, RZ, RZ ;  /* 0x000000ffff117224 */ /* 0x000fe400078e00ff */
[----:B------:R-:W-:Y:S01]  /*0cb0*/  FMUL R56, R35, R56 ;  /* 0x0000003823387220 */ /* 0x000fe20000400000 */
[----:B------:R-:W-:Y:S01]  /*0cc0*/  LEA.HI.X R35, R43, UR7, R42, 0x2, P5 ;  /* 0x000000072b237c11 */ /* 0x000fe2000a8f142a */
[----:B------:R0:W4:Y:S01]  /*0cd0*/  @!P1 LDG.E.EL.64 R36, desc[UR4][R44.64+-0xd0] ;  /* 0xffff30042c249981 */ /* 0x000122000c2e1b00 */
[----:B------:R-:W-:Y:S01]  /*0ce0*/  CS2R R42, SRZ ;  /* 0x00000000002a7805 */ /* 0x000fe2000001ff00 */
[----:B------:R-:W-:-:S02]  /*0cf0*/  IMAD.WIDE R40, R49, 0x4, R22 ;  /* 0x0000000431287825 */ /* 0x000fc400078e0216 */
[----:B------:R5:W2:Y:S02]  /*0d00*/  @!P0 LDG.E.EL R17, desc[UR4][R26.64] ;  /* 0x000000041a118981 */ /* 0x000aa4000c2e1900 */
[----:B0-----:R-:W-:Y:S01]  /*0d10*/  IMAD.WIDE R44, R13, 0x4, R18 ;  /* 0x000000040d2c7825 */ /* 0x001fe200078e0212 */
[----:B-----5:R-:W-:-:S04]  /*0d20*/  CS2R R26, SRZ ;  /* 0x00000000001a7805 */ /* 0x020fc8000001ff00 */
[----:B------:R-:W5:Y:S01]  /*0d30*/  @!P1 LDG.E.EL.64 R42, desc[UR4][R44.64+-0xd0] ;  /* 0xffff30042c2a9981 */ /* 0x000f62000c2e1b00 */
[----:B-1----:R-:W-:Y:S01]  /*0d40*/  FMUL R57, R52, R57 ;  /* 0x0000003934397220 */ /* 0x002fe20000400000 */
[----:B------:R-:W-:Y:S02]  /*0d50*/  IMAD.WIDE R52, R5, 0x4, R18 ;  /* 0x0000000405347825 */ /* 0x000fe400078e0212 */
[----:B------:R0:W2:Y:S02]  /*0d60*/  @!P3 LDG.E.EL.64 R26, desc[UR4][R40.64+-0xd0] ;  /* 0xffff3004281ab981 */ /* 0x0000a4000c2e1b00 */
[----:B0-----:R-:W-:-:S06]  /*0d70*/  CS2R R40, SRZ ;  /* 0x0000000000287805 */ /* 0x001fcc000001ff00 */
[----:B------:R-:W2:Y:S01]  /*0d80*/  @P4 LDG.E.EL.64 R40, desc[UR4][R52.64+-0xd0] ;  /* 0xffff300434284981 */ /* 0x000ea2000c2e1b00 */
[----:B------:R-:W-:Y:S01]  /*0d90*/  FMUL R54, R59, R54 ;  /* 0x000000363b367220 */ /* 0x000fe20000400000 */
[----:B------:R-:W-:Y:S01]  /*0da0*/  FMUL R55, R56, R55 ;  /* 0x0000003738377220 */ /* 0x000fe20000400000 */
[----:B------:R-:W-:Y:S01]  /*0db0*/  FMUL R57, R57, R60 ;  /* 0x0000003c39397220 */ /* 0x000fe20000400000 */
[----:B------:R-:W-:Y:S01]  /*0dc0*/  FMUL R51, R58, R51 ;  /* 0x000000333a337220 */ /* 0x000fe20000400000 */
[----:B------:R-:W-:Y:S01]  /*0dd0*/  SEL R50, R50, RZ, !P2 ;  /* 0x000000ff32327207 */ /* 0x000fe20005000000 */
[----:B------:R-:W-:Y:S01]  /*0de0*/  IMAD.WIDE R22, R16, 0x4, R22 ;  /* 0x0000000410167825 */ /* 0x000fe200078e0216 */
[----:B---3--:R-:W-:Y:S02]  /*0df0*/  SEL R38, R38, RZ, P4 ;  /* 0x000000ff26267207 */ /* 0x008fe40002000000 */
[----:B------:R-:W-:Y:S02]  /*0e00*/  SEL R39, R39, RZ, P4 ;  /* 0x000000ff27277207 */ /* 0x000fe40002000000 */
[----:B----4-:R-:W-:-:S02]  /*0e10*/  SEL R36, R36, RZ, !P1 ;  /* 0x000000ff24247207 */ /* 0x010fc40004800000 */
[----:B-----5:R-:W-:Y:S02]  /*0e20*/  SEL R59, R42, RZ, !P1 ;  /* 0x000000ff2a3b7207 */ /* 0x020fe40004800000 */
[----:B------:R-:W-:-:S03]  /*0e30*/  SEL R43, R43, RZ, !P1 ;  /* 0x000000ff2b2b7207 */ /* 0x000fc60004800000 */
[----:B------:R-:W-:Y:S01]  /*0e40*/  FFMA R55, R36, R55, R59 ;  /* 0x0000003724377223 */ /* 0x000fe2000000003b */
[----:B------:R-:W-:-:S04]  /*0e50*/  SEL R36, R37, RZ, !P1 ;  /* 0x000000ff25247207 */ /* 0x000fc80004800000 */
[----:B------:R-:W-:Y:S01]  /*0e60*/  FSETP.GEU.AND P5, PT, R55, RZ, PT ;  /* 0x000000ff3700720b */ /* 0x000fe20003fae000 */
[----:B------:R-:W-:-:S03]  /*0e70*/  FFMA R43, R36, R57, R43 ;  /* 0x00000039242b7223 */ /* 0x000fc6000000002b */
[----:B------:R-:W-:Y:S02]  /*0e80*/  SEL R36, R55, RZ, P5 ;  /* 0x000000ff37247207 */ /* 0x000fe40002800000 */
[----:B------:R-:W-:Y:S02]  /*0e90*/  FSETP.GEU.AND P5, PT, R43, RZ, PT ;  /* 0x000000ff2b00720b */ /* 0x000fe40003fae000 */
[----:B--2---:R-:W-:Y:S02]  /*0ea0*/  SEL R37, R40, RZ, P4 ;  /* 0x000000ff28257207 */ /* 0x004fe40002000000 */
[----:B------:R-:W-:-:S03]  /*0eb0*/  SEL R40, R41, RZ, P4 ;  /* 0x000000ff29287207 */ /* 0x000fc60002000000 */
[----:B------:R-:W-:Y:S02]  /*0ec0*/  FFMA R37, R38, R51, R37 ;  /* 0x0000003326257223 */ /* 0x000fe40000000025 */
[----:B------:R-:W-:Y:S01]  /*0ed0*/  FFMA R39, R39, R54, R40 ;  /* 0x0000003627277223 */ /* 0x000fe20000000028 */
[----:B------:R-:W-:Y:S02]  /*0ee0*/  SEL R40, R7, RZ, !P2 ;  /* 0x000000ff07287207 */ /* 0x000fe40005000000 */
[----:B------:R-:W-:Y:S02]  /*0ef0*/  SEL R7, R43, RZ, P5 ;  /* 0x000000ff2b077207 */ /* 0x000fe40002800000 */
[----:B------:R-:W-:Y:S02]  /*0f00*/  FSETP.GEU.AND P5, PT, R37, RZ, PT ;  /* 0x000000ff2500720b */ /* 0x000fe40003fae000 */
[----:B------:R-:W-:Y:S02]  /*0f10*/  @P2 SEL R50, R36, RZ, !P1 ;  /* 0x000000ff24322207 */ /* 0x000fe40004800000 */
[----:B------:R-:W-:-:S02]  /*0f20*/  @P2 SEL R40, R7, RZ, !P1 ;  /* 0x000000ff07282207 */ /* 0x000fc40004800000 */
[----:B------:R-:W-:Y:S02]  /*0f30*/  FSETP.GEU.AND P1, PT, R39, RZ, PT ;  /* 0x000000ff2700720b */ /* 0x000fe40003f2e000 */
[----:B------:R-:W-:Y:S02]  /*0f40*/  SEL R7, R37, RZ, P5 ;  /* 0x000000ff25077207 */ /* 0x000fe40002800000 */
[----:B------:R-:W-:Y:S02]  /*0f50*/  ISETP.GE.AND P5, PT, R16, 0x4e, PT ;  /* 0x0000004e1000780c */ /* 0x000fe40003fa6270 */
[----:B------:R-:W-:Y:S02]  /*0f60*/  SEL R38, R39, RZ, P1 ;  /* 0x000000ff27267207 */ /* 0x000fe40000800000 */
[----:B------:R-:W-:Y:S02]  /*0f70*/  ISETP.GT.AND P1, PT, R49, 0x33, !P5 ;  /* 0x000000333100780c */ /* 0x000fe40006f24270 */
[----:B------:R-:W-:-:S11]  /*0f80*/  CS2R R36, SRZ ;  /* 0x0000000000247805 */ /* 0x000fd6000001ff00 */
[----:B------:R0:W2:Y:S01]  /*0f90*/  @P1 LDG.E.EL.64 R36, desc[UR4][R22.64+-0xd0] ;  /* 0xffff300416241981 */ /* 0x0000a2000c2e1b00 */
[----:B------:R-:W-:-:S05]  /*0fa0*/  SEL R26, R26, RZ, !P3 ;  /* 0x000000ff1a1a7207 */ /* 0x000fca0005800000 */
[----:B------:R-:W-:Y:S01]  /*0fb0*/  FADD R41, R26, 9.9999997473787516356e-06 ;  /* 0x3727c5ac1a297421 */ /* 0x000fe20000000000 */
[----:B------:R-:W-:Y:S02]  /*0fc0*/  @P2 SEL R11, R7, RZ, P4 ;  /* 0x000000ff070b2207 */ /* 0x000fe40002000000 */
[----:B------:R-:W-:-:S03]  /*0fd0*/  @P2 SEL R10, R38, RZ, P4 ;  /* 0x000000ff260a2207 */ /* 0x000fc60002000000 */
[----:B------:R-:W-:Y:S01]  /*0fe0*/  MUFU.SQRT R41, R41 ;  /* 0x0000002900297308 */ /* 0x000fe20000002000 */
[----:B------:R-:W-:-:S05]  /*0ff0*/  SEL R27, R27, RZ, !P3 ;  /* 0x000000ff1b1b7207 */ /* 0x000fca0005800000 */
[----:B------:R-:W-:-:S06]  /*1000*/  FADD R44, R27, 9.9999997473787516356e-06 ;  /* 0x3727c5ac1b2c7421 */ /* 0x000fcc0000000000 */
[----:B------:R-:W-:Y:S01]  /*1010*/  MUFU.SQRT R44, R44 ;  /* 0x0000002c002c7308 */ /* 0x000fe20000002000 */
[----:B------:R-:W-:Y:S01]  /*1020*/  IMAD.MOV.U32 R7, RZ, RZ, RZ ;  /* 0x000000ffff077224 */ /* 0x000fe200078e00ff */
[----:B0-----:R-:W-:Y:S01]  /*1030*/  CS2R R22, SRZ ;  /* 0x0000000000167805 */ /* 0x001fe2000001ff00 */
[----:B------:R-:W-:Y:S01]  /*1040*/  IMAD.WIDE R38, R49, 0x4, R20 ;  /* 0x0000000431267825 */ /* 0x000fe200078e0214 */
[----:B------:R-:W-:-:S03]  /*1050*/  CS2R R26, SRZ ;  /* 0x00000000001a7805 */ /* 0x000fc6000001ff00 */
[----:B------:R-:W-:Y:S01]  /*1060*/  IMAD.WIDE R20, R16, 0x4, R20 ;  /* 0x0000000410147825 */ /* 0x000fe200078e0214 */
[----:B------:R-:W3:Y:S04]  /*1070*/  @!P3 LDG.E.EL.64 R22, desc[UR4][R24.64+-0xd0] ;  /* 0xffff30041816b981 */ /* 0x000ee8000c2e1b00 */
[----:B------:R-:W4:Y:S01]  /*1080*/  @P1 LDG.E.EL.64 R26, desc[UR4][R34.64+-0xd0] ;  /* 0xffff3004221a1981 */ /* 0x000f22000c2e1b00 */
[----:B--2---:R-:W-:-:S05]  /*1090*/  SEL R36, R36, RZ, P1 ;  /* 0x000000ff24247207 */ /* 0x004fca0000800000 */
[----:B------:R-:W-:-:S04]  /*10a0*/  FADD R36, R36, 9.9999997473787516356e-06 ;  /* 0x3727c5ac24247421 */ /* 0x000fc80000000000 */
[----:B------:R-:W0:Y:S02]  /*10b0*/  MUFU.SQRT R43, R36 ;  /* 0x00000024002b7308 */ /* 0x000e240000002000 */
[C---:B0-----:R-:W-:Y:S02]  /*10c0*/  FSETP.GT.AND P2, PT, R43.reuse, 8.50705917302346158658e+37, PT ;  /* 0x7e8000002b00780b */ /* 0x041fe40003f44000 */
[----:B------:R-:W-:Y:S02]  /*10d0*/  FSETP.GEU.AND P4, PT, R43, 1.175494350822287508e-38, PT ;  /* 0x008000002b00780b */ /* 0x000fe40003f8e000 */
[----:B------:R-:W-:Y:S02]  /*10e0*/  FSEL R45, R48, 1, P2 ;  /* 0x3f800000302d7808 */ /* 0x000fe40001000000 */
[----:B------:R-:W-:-:S07]  /*10f0*/  SEL R37, R37, RZ, P1 ;  /* 0x000000ff25257207 */ /* 0x000fce0000800000 */
[----:B------:R-:W-:Y:S01]  /*1100*/  @P2 FMUL R43, R43, 0.25 ;  /* 0x3e8000002b2b2820 */ /* 0x000fe20000400000 */
[----:B------:R-:W-:Y:S01]  /*1110*/  FSETP.GT.AND P2, PT, R41, 8.50705917302346158658e+37, PT ;  /* 0x7e8000002900780b */ /* 0x000fe20003f44000 */
[----:B------:R-:W-:Y:S01]  /*1120*/  FADD R37, R37, 9.9999997473787516356e-06 ;  /* 0x3727c5ac25257421 */ /* 0x000fe20000000000 */
[----:B------:R-:W-:Y:S01]  /*1130*/  @!P4 FMUL R45, R45, 16777216 ;  /* 0x4b8000002d2dc820 */ /* 0x000fe20000400000 */
[----:B------:R-:W-:Y:S01]  /*1140*/  @!P4 FMUL R43, R43, 16777216 ;  /* 0x4b8000002b2bc820 */ /* 0x000fe20000400000 */
[----:B------:R-:W-:Y:S01]  /*1150*/  FSETP.GEU.AND P4, PT, R41, 1.175494350822287508e-38, PT ;  /* 0x008000002900780b */ /* 0x000fe20003f8e000 */
[----:B------:R-:W0:Y:S01]  /*1160*/  MUFU.SQRT R51, R37 ;  /* 0x0000002500337308 */ /* 0x000e220000002000 */
[----:B------:R-:W-:-:S07]  /*1170*/  FSEL R53, R48, 1, P2 ;  /* 0x3f80000030357808 */ /* 0x000fce0001000000 */
[----:B------:R-:W-:Y:S01]  /*1180*/  @P2 FMUL R41, R41, 0.25 ;  /* 0x3e80000029292820 */ /* 0x000fe20000400000 */
[----:B------:R-:W-:-:S03]  /*1190*/  FSETP.GT.AND P2, PT, R44, 8.50705917302346158658e+37, PT ;  /* 0x7e8000002c00780b */ /* 0x000fc60003f44000 */
[----:B------:R-:W-:Y:S01]  /*11a0*/  @!P4 FMUL R41, R41, 16777216 ;  /* 0x4b8000002929c820 */ /* 0x000fe20000400000 */
[----:B------:R-:W-:Y:S01]  /*11b0*/  @!P4 FMUL R53, R53, 16777216 ;  /* 0x4b8000003535c820 */ /* 0x000fe20000400000 */
[----:B------:R-:W-:Y:S02]  /*11c0*/  FSETP.GEU.AND P4, PT, R44, 1.175494350822287508e-38, PT ;  /* 0x008000002c00780b */ /* 0x000fe40003f8e000 */
[----:B------:R-:W-:-:S06]  /*11d0*/  FSEL R52, R48, 1, P2 ;  /* 0x3f80000030347808 */ /* 0x000fcc0001000000 */
[----:B------:R-:W-:Y:S01]  /*11e0*/  @P2 FMUL R44, R44, 0.25 ;  /* 0x3e8000002c2c2820 */ /* 0x000fe20000400000 */
[----:B0-----:R-:W-:-:S04]  /*11f0*/  FSETP.GT.AND P2, PT, R51, 8.50705917302346158658e+37, PT ;  /* 0x7e8000003300780b */ /* 0x001fc80003f44000 */
[----:B------:R-:W-:Y:S01]  /*1200*/  @!P4 FMUL R44, R44, 16777216 ;  /* 0x4b8000002c2cc820 */ /* 0x000fe20000400000 */
[----:B------:R-:W-:Y:S01]  /*1210*/  @!P4 FMUL R52, R52, 16777216 ;  /* 0x4b8000003434c820 */ /* 0x000fe20000400000 */
[----:B------:R-:W-:Y:S02]  /*1220*/  FSETP.GEU.AND P4, PT, R51, 1.175494350822287508e-38, PT ;  /* 0x008000003300780b */ /* 0x000fe40003f8e000 */
[----:B------:R-:W-:-:S05]  /*1230*/  FSEL R48, R48, 1, P2 ;  /* 0x3f80000030307808 */ /* 0x000fca0001000000 */
[----:B------:R-:W-:Y:S01]  /*1240*/  @P2 FMUL R51, R51, 0.25 ;  /* 0x3e80000033332820 */ /* 0x000fe20000400000 */
[----:B------:R-:W-:Y:S02]  /*1250*/  ISETP.LT.AND P2, PT, R49, 0x34, !P5 ;  /* 0x000000343100780c */ /* 0x000fe40006f41270 */
[----:B------:R-:W-:-:S06]  /*1260*/  CS2R R36, SRZ ;  /* 0x0000000000247805 */ /* 0x000fcc000001ff00 */
[----:B------:R-:W2:Y:S05]  /*1270*/  @!P3 LDG.E.EL.64 R36, desc[UR4][R38.64+-0xd0] ;  /* 0xffff30042624b981 */ /* 0x000eaa000c2e1b00 */
[----:B------:R0:W5:Y:S02]  /*1280*/  @P2 LDG.E.EL R7, desc[UR4][R28.64] ;  /* 0x000000041c072981 */ /* 0x000164000c2e1900 */
[----:B0-----:R-:W-:-:S06]  /*1290*/  CS2R R28, SRZ ;  /* 0x00000000001c7805 */ /* 0x001fcc000001ff00 */
[----:B------:R-:W5:Y:S01]  /*12a0*/  @P1 LDG.E.EL.64 R28, desc[UR4][R20.64+-0xd0] ;  /* 0xffff3004141c1981 */ /* 0x000f62000c2e1b00 */
[----:B------:R-:W-:Y:S01]  /*12b0*/  IMAD.MOV.U32 R42, RZ, RZ, RZ ;  /* 0x000000ffff2a7224 */ /* 0x000fe200078e00ff */
[----:B---3--:R-:W-:Y:S01]  /*12c0*/  SEL R23, R23, RZ, !P3 ;  /* 0x000000ff17177207 */ /* 0x008fe20005800000 */
[----:B------:R-:W-:-:S04]  /*12d0*/  IMAD.HI R47, R47, 0x4ec4ec4f, RZ ;  /* 0x4ec4ec4f2f2f7827 */ /* 0x000fc800078e02ff */
[----:B------:R2:W3:Y:S01]  /*12e0*/  @P2 LDG.E.EL R42, desc[UR4][R30.64] ;  /* 0x000000041e2a2981 */ /* 0x0004e2000c2e1900 */
[----:B----4-:R-:W-:Y:S02]  /*12f0*/  SEL R24, R26, RZ, P1 ;  /* 0x000000ff1a187207 */ /* 0x010fe40000800000 */
[----:B------:R-:W-:Y:S02]  /*1300*/  SEL R27, R27, RZ, P1 ;  /* 0x000000ff1b1b7207 */ /* 0x000fe40000800000 */
[----:B------:R-:W-:Y:S02]  /*1310*/  SEL R22, R22, RZ, !P3 ;  /* 0x000000ff16167207 */ /* 0x000fe40005800000 */
[----:B------:R-:W-:-:S04]  /*1320*/  SHF.R.U32.HI R26, RZ, 0x1f, R47 ;  /* 0x0000001fff1a7819 */ /* 0x000fc8000001162f */
[----:B------:R-:W-:Y:S02]  /*1330*/  LEA.HI.SX32 R26, R47, R26, 0x1b ;  /* 0x0000001a2f1a7211 */ /* 0x000fe400078fdaff */
[----:B--2---:R-:W-:Y:S02]  /*1340*/  SEL R30, R37, RZ, !P3 ;  /* 0x000000ff251e7207 */ /* 0x004fe40005800000 */
[----:B------:R-:W-:-:S03]  /*1350*/  SEL R25, R36, RZ, !P3 ;  /* 0x000000ff24197207 */ /* 0x000fc60005800000 */
[----:B------:R-:W-:Y:S02]  /*1360*/  FADD R30, R23, -R30 ;  /* 0x8000001e171e7221 */ /* 0x000fe40000000000 */
[----:B------:R-:W-:Y:S01]  /*1370*/  FADD R25, R22, -R25 ;  /* 0x8000001916197221 */ /* 0x000fe20000000000 */
[----:B-----5:R-:W-:Y:S02]  /*1380*/  SEL R20, R29, RZ, P1 ;  /* 0x000000ff1d147207 */ /* 0x020fe40000800000 */
[----:B------:R-:W-:-:S03]  /*1390*/  SEL R23, R28, RZ, P1 ;  /* 0x000000ff1c177207 */ /* 0x000fc60000800000 */
[----:B------:R-:W-:Y:S01]  /*13a0*/  FADD R31, R27, -R20 ;  /* 0x800000141b1f7221 */ /* 0x000fe20000000000 */
[----:B------:R-:W-:Y:S02]  /*13b0*/  VIADD R27, R12, 0x200 ;  /* 0x000002000c1b7836 */ /* 0x000fe40000000000 */
[----:B------:R-:W-:Y:S01]  /*13c0*/  FADD R24, R24, -R23 ;  /* 0x8000001718187221 */ /* 0x000fe20000000000 */
[----:B------:R-:W-:Y:S01]  /*13d0*/  CS2R R22, SRZ ;  /* 0x0000000000167805 */ /* 0x000fe2000001ff00 */
[----:B------:R-:W-:-:S04]  /*13e0*/  IMAD.WIDE R28, R49, 0x4, R32 ;  /* 0x00000004311c7825 */ /* 0x000fc800078e0220 */
[----:B------:R-:W-:Y:S01]  /*13f0*/  IMAD R37, R26, -0x68, R27 ;  /* 0xffffff981a257824 */ /* 0x000fe200078e021b */
[----:B------:R0:W2:Y:S01]  /*1400*/  @!P3 LDG.E.EL.64 R22, desc[UR4][R28.64+-0xd0] ;  /* 0xffff30041c16b981 */ /* 0x0000a2000c2e1b00 */
[----:B------:R-:W-:Y:S02]  /*1410*/  CS2R R26, SRZ ;  /* 0x00000000001a7805 */ /* 0x000fe4000001ff00 */
[----:B0-----:R-:W-:-:S05]  /*1420*/  IMAD.WIDE R28, R37, 0x4, R18 ;  /* 0x00000004251c7825 */ /* 0x001fca00078e0212 */
[----:B------:R-:W4:Y:S01]  /*1430*/  @!P3 LDG.E.EL.64 R26, desc[UR4][R28.64+-0xd0] ;  /* 0xffff30041c1ab981 */ /* 0x000f22000c2e1b00 */
[----:B------:R-:W0:Y:S08]  /*1440*/  MUFU.RCP R20, R43 ;  /* 0x0000002b00147308 */ /* 0x000e300000001000 */
[----:B------:R-:W1:Y:S01]  /*1450*/  MUFU.RCP R21, R44 ;  /* 0x0000002c00157308 */ /* 0x000e620000001000 */
[----:B0-----:R-:W-:-:S07]  /*1460*/  FMUL R45, R20, R45 ;  /* 0x0000002d142d7220 */ /* 0x001fce0000400000 */
[----:B------:R-:W0:Y:S01]  /*1470*/  MUFU.RCP R20, R41 ;  /* 0x0000002900147308 */ /* 0x000e220000001000 */
[----:B------:R-:W-:-:S04]  /*1480*/  IMAD.WIDE R32, R16, 0x4, R32 ;  /* 0x0000000410207825 */ /* 0x000fc800078e0220 */
[----:B-1----:R-:W-:Y:S01]  /*1490*/  FMUL R35, R21, R52 ;  /* 0x0000003415237220 */ /* 0x002fe20000400000 */
[----:B0-----:R-:W-:Y:S01]  /*14a0*/  FMUL R34, R20, R53 ;  /* 0x0000003514227220 */ /* 0x001fe20000400000 */
[----:B------:R-:W-:-:S03]  /*14b0*/  CS2R R20, SRZ ;  /* 0x0000000000147805 */ /* 0x000fc6000001ff00 */
[----:B------:R-:W-:-:S03]  /*14c0*/  FMUL R25, R34, R25 ;  /* 0x0000001922197220 */ /* 0x000fc60000400000 */
[----:B------:R4:W5:Y:S01]  /*14d0*/  @P1 LDG.E.EL.64 R20, desc[UR4][R32.64+-0xd0] ;  /* 0xffff300420141981 */ /* 0x000962000c2e1b00 */
[----:B------:R-:W-:Y:S01]  /*14e0*/  FMUL R30, R35, R30 ;  /* 0x0000001e231e7220 */ /* 0x000fe20000400000 */
[----:B------:R-:W-:Y:S01]  /*14f0*/  IMAD.WIDE R18, R16, 0x4, R18 ;  /* 0x0000000410127825 */ /* 0x000fe200078e0212 */
[----:B--2---:R-:W-:Y:S02]  /*1500*/  SEL R22, R22, RZ, !P3 ;  /* 0x000000ff16167207 */ /* 0x004fe40005800000 */
[----:B------:R-:W-:Y:S02]  /*1510*/  SEL R23, R23, RZ, !P3 ;  /* 0x000000ff17177207 */ /* 0x000fe40005800000 */
[----:B----4-:R-:W-:Y:S02]  /*1520*/  SEL R33, R26, RZ, !P3 ;  /* 0x000000ff1a217207 */ /* 0x010fe40005800000 */
[----:B------:R-:W-:-:S03]  /*1530*/  SEL R26, R27, RZ, !P3 ;  /* 0x000000ff1b1a7207 */ /* 0x000fc60005800000 */
[----:B------:R-:W-:Y:S01]  /*1540*/  FFMA R25, R22, R25, R33 ;  /* 0x0000001916197223 */ /* 0x000fe20000000021 */
[----:B------:R-:W-:Y:S01]  /*1550*/  SEL R22, R7, RZ, P2 ;  /* 0x000000ff07167207 */ /* 0x000fe20001000000 */
[----:B------:R-:W-:Y:S01]  /*1560*/  FFMA R26, R23, R30, R26 ;  /* 0x0000001e171a7223 */ /* 0x000fe2000000001a */
[----:B---3--:R-:W-:Y:S02]  /*1570*/  SEL R7, R42, RZ, P2 ;  /* 0x000000ff2a077207 */ /* 0x008fe40001000000 */
[----:B------:R-:W-:-:S04]  /*1580*/  FSETP.GEU.AND P2, PT, R25, RZ, PT ;  /* 0x000000ff1900720b */ /* 0x000fc80003f4e000 */
[----:B------:R-:W-:Y:S02]  /*1590*/  SEL R23, R25, RZ, P2 ;  /* 0x000000ff19177207 */ /* 0x000fe40001000000 */
[----:B------:R-:W-:-:S04]  /*15a0*/  FSETP.GEU.AND P2, PT, R26, RZ, PT ;  /* 0x000000ff1a00720b */ /* 0x000fc80003f4e000 */
[----:B------:R-:W-:Y:S02]  /*15b0*/  SEL R25, R26, RZ, P2 ;  /* 0x000000ff1a197207 */ /* 0x000fe40001000000 */
[----:B------:R-:W-:-:S06]  /*15c0*/  CS2R R26, SRZ ;  /* 0x00000000001a7805 */ /* 0x000fcc000001ff00 */
[----:B------:R0:W2:Y:S01]  /*15d0*/  @P1 LDG.E.EL.64 R26, desc[UR4][R18.64+-0xd0] ;  /* 0xffff3004121a1981 */ /* 0x0000a2000c2e1b00 */
[----:B------:R-:W-:-:S06]  /*15e0*/  @!P4 FMUL R51, R51, 16777216 ;  /* 0x4b8000003333c820 */ /* 0x000fcc0000400000 */
[----:B------:R-:W1:Y:S01]  /*15f0*/  MUFU.RCP R51, R51 ;  /* 0x0000003300337308 */ /* 0x000e620000001000 */
[----:B------:R-:W-:Y:S01]  /*1600*/  SHF.R.S32.HI R28, RZ, 0x1f, R9 ;  /* 0x0000001fff1c7819 */ /* 0x000fe20000011409 */
[----:B------:R-:W-:Y:S01]  /*1610*/  @!P4 FMUL R48, R48, 16777216 ;  /* 0x4b8000003030c820 */ /* 0x000fe20000400000 */
[----:B------:R-:W-:Y:S01]  /*1620*/  ISETP.GE.AND P2, PT, R13, 0x4e, PT ;  /* 0x0000004e0d00780c */ /* 0x000fe20003f46270 */
[----:B------:R-:W-:Y:S01]  /*1630*/  FMUL R24, R45, R24 ;  /* 0x000000182d187220 */ /* 0x000fe20000400000 */
[----:B------:R-:W-:Y:S01]  /*1640*/  LEA.HI R29, R28, R9, RZ, 0x8 ;  /* 0x000000091c1d7211 */ /* 0x000fe200078f40ff */
[----:B------:R-:W-:Y:S01]  /*1650*/  IMAD.HI R13, R12, 0x4ec4ec4f, RZ ;  /* 0x4ec4ec4f0c0d7827 */ /* 0x000fe200078e02ff */
[----:B-----5:R-:W-:Y:S01]  /*1660*/  SEL R28, R20, RZ, P1 ;  /* 0x000000ff141c7207 */ /* 0x020fe20000800000 */
[----:B0-----:R-:W0:Y:S01]  /*1670*/  LDC.64 R18, c[0x0][0x240] ;  /* 0x00009000ff127b82 */ /* 0x001e220000000a00 */
[----:B------:R-:W-:Y:S01]  /*1680*/  SEL R21, R21, RZ, P1 ;  /* 0x000000ff15157207 */ /* 0x000fe20000800000 */
[----:B-1----:R-:W-:Y:S01]  /*1690*/  FMUL R48, R51, R48 ;  /* 0x0000003033307220 */ /* 0x002fe20000400000 */
[----:B------:R-:W-:-:S03]  /*16a0*/  SEL R46, R46, RZ, !P0 ;  /* 0x000000ff2e2e7207 */ /* 0x000fc60004000000 */
[----:B------:R-:W-:Y:S01]  /*16b0*/  FMUL R31, R48, R31 ;  /* 0x0000001f301f7220 */ /* 0x000fe20000400000 */
[----:B------:R-:W-:Y:S02]  /*16c0*/  SEL R17, R17, RZ, !P0 ;  /* 0x000000ff11117207 */ /* 0x000fe40004000000 */
[----:B------:R-:W-:Y:S02]  /*16d0*/  @P0 SEL R46, R23, RZ, !P3 ;  /* 0x000000ff172e0207 */ /* 0x000fe40005800000 */
[----:B------:R-:W-:Y:S02]  /*16e0*/  @P0 SEL R17, R25, RZ, !P3 ;  /* 0x000000ff19110207 */ /* 0x000fe40005800000 */
[----:B--2---:R-:W-:Y:S02]  /*16f0*/  SEL R9, R26, RZ, P1 ;  /* 0x000000ff1a097207 */ /* 0x004fe40000800000 */
[----:B------:R-:W-:Y:S02]  /*1700*/  SEL R20, R27, RZ, P1 ;  /* 0x000000ff1b147207 */ /* 0x000fe40000800000 */
[----:B------:R-:W-:Y:S01]  /*1710*/  SHF.R.U32.HI R26, RZ, 0x1f, R13 ;  /* 0x0000001fff1a7819 */ /* 0x000fe2000001160d */
[----:B------:R-:W-:Y:S01]  /*1720*/  FFMA R9, R28, R24, R9 ;  /* 0x000000181c097223 */ /* 0x000fe20000000009 */
[----:B------:R-:W-:Y:S01]  /*1730*/  LOP3.LUT R24, R29, 0xffffff00, RZ, 0xc0, !PT ;  /* 0xffffff001d187812 */ /* 0x000fe200078ec0ff */
[----:B------:R-:W-:Y:S01]  /*1740*/  FFMA R20, R21, R31, R20 ;  /* 0x0000001f15147223 */ /* 0x000fe20000000014 */
[----:B------:R-:W-:-:S02]  /*1750*/  LEA.HI.SX32 R23, R13, R26, 0x1b ;  /* 0x0000001a0d177211 */ /* 0x000fc400078fdaff */
[----:B------:R-:W-:-:S03]  /*1760*/  FSETP.GEU.AND P3, PT, R9, RZ, PT ;  /* 0x000000ff0900720b */ /* 0x000fc60003f6e000 */
[----:B------:R-:W-:Y:S01]  /*1770*/  IMAD R21, R23, -0x68, R12 ;  /* 0xffffff9817157824 */ /* 0x000fe200078e020c */
[----:B------:R-:W-:Y:S01]  /*1780*/  SEL R9, R9, RZ, P3 ;  /* 0x000000ff09097207 */ /* 0x000fe20001800000 */
[----:B------:R-:W-:Y:S01]  /*1790*/  IMAD.IADD R24, R23, 0x1, -R24 ;  /* 0x0000000117187824 */ /* 0x000fe200078e0a18 */
[C---:B------:R-:W-:Y:S02]  /*17a0*/  FSETP.GEU.AND P3, PT, R20.reuse, RZ, PT ;  /* 0x000000ff1400720b */ /* 0x040fe40003f6e000 */
[----:B------:R-:W-:Y:S01]  /*17b0*/  LEA.HI.SX32 R35, R13, R26, 0x13 ;  /* 0x0000001a0d237211 */ /* 0x000fe200078f9aff */
[C---:B------:R-:W-:Y:S01]  /*17c0*/  IMAD R24, R21.reuse, 0x100, R24 ;  /* 0x0000010015187824 */ /* 0x040fe200078e0218 */
[----:B------:R-:W-:Y:S02]  /*17d0*/  SEL R23, R20, RZ, P3 ;  /* 0x000000ff14177207 */ /* 0x000fe40001800000 */
[----:B------:R-:W-:Y:S01]  /*17e0*/  ISETP.GT.AND P3, PT, R21, 0x4d, PT ;  /* 0x0000004d1500780c */ /* 0x000fe20003f64270 */
[----:B------:R-:W-:-:S02]  /*17f0*/  IMAD R21, R35, 0x6800, R24 ;  /* 0x0000680023157824 */ /* 0x000fc400078e0218 */
[----:B------:R-:W-:Y:S02]  /*1800*/  IMAD R25, R35, 0x6800, R4 ;  /* 0x0000680023197824 */ /* 0x000fe400078e0204 */
[----:B------:R-:W-:Y:S02]  /*1810*/  IMAD.MOV.U32 R4, RZ, RZ, RZ ;  /* 0x000000ffff047224 */ /* 0x000fe400078e00ff */
[----:B------:R-:W-:Y:S02]  /*1820*/  IMAD.MOV.U32 R13, RZ, RZ, RZ ;  /* 0x000000ffff0d7224 */ /* 0x000fe400078e00ff */
[----:B0-----:R-:W-:-:S04]  /*1830*/  IMAD.WIDE R20, R21, 0x4, R18 ;  /* 0x0000000415147825 */ /* 0x001fc800078e0212 */
[----:B------:R-:W-:Y:S01]  /*1840*/  IMAD.WIDE R24, R25, 0x4, R18 ;  /* 0x0000000419187825 */ /* 0x000fe200078e0212 */
[----:B------:R0:W2:Y:S04]  /*1850*/  @P3 LDG.E.EL R4, desc[UR4][R20.64] ;  /* 0x0000000414043981 */ /* 0x0000a8000c2e1900 */
[----:B------:R1:W3:Y:S01]  /*1860*/  @P3 LDG.E.EL R13, desc[UR4][R24.64] ;  /* 0x00000004180d3981 */ /* 0x0002e2000c2e1900 */
[----:B------:R-:W-:Y:S02]  /*1870*/  VIADD R26, R12, 0x200 ;  /* 0x000002000c1a7836 */ /* 0x000fe40000000000 */
[----:B------:R-:W-:-:S04]  /*1880*/  IMAD.HI R28, R8, 0x4ec4ec4f, RZ ;  /* 0x4ec4ec4f081c7827 */ /* 0x000fc800078e02ff */
[----:B------:R-:W-:Y:S01]  /*1890*/  IMAD.HI R8, R26, 0x4ec4ec4f, RZ ;  /* 0x4ec4ec4f1a087827 */ /* 0x000fe200078e02ff */
[----:B------:R-:W-:-:S04]  /*18a0*/  SHF.R.U32.HI R29, RZ, 0x1f, R28 ;  /* 0x0000001fff1d7819 */ /* 0x000fc8000001161c */
[----:B------:R-:W-:Y:S02]  /*18b0*/  SHF.R.U32.HI R27, RZ, 0x1f, R8 ;  /* 0x0000001fff1b7819 */ /* 0x000fe40000011608 */
[----:B------:R-:W-:Y:S01]  /*18c0*/  LEA.HI.SX32 R29, R28, R29, 0x1b ;  /* 0x0000001d1c1d7211 */ /* 0x000fe200078fdaff */
[----:B------:R-:W-:Y:S01]  /*18d0*/  VIADD R28, R12, 0x2 ;  /* 0x000000020c1c7836 */ /* 0x000fe20000000000 */
[----:B------:R-:W-:-:S03]  /*18e0*/  LEA.HI.SX32 R31, R8, R27, 0x1b ;  /* 0x0000001b081f7211 */ /* 0x000fc600078fdaff */
[----:B------:R-:W-:Y:S02]  /*18f0*/  IMAD R28, R29, -0x68, R28 ;  /* 0xffffff981d1c7824 */ /* 0x000fe400078e021c */
[----:B------:R-:W-:Y:S01]  /*1900*/  IMAD R26, R31, -0x68, R26 ;  /* 0xffffff981f1a7824 */ /* 0x000fe200078e021a */
[----:B------:R-:W-:Y:S02]  /*1910*/  @P0 SEL R22, R9, RZ, P1 ;  /* 0x000000ff09160207 */ /* 0x000fe40000800000 */
[----:B------:R-:W-:Y:S02]  /*1920*/  @P0 SEL R7, R23, RZ, P1 ;  /* 0x000000ff17070207 */ /* 0x000fe40000800000 */
[----:B------:R-:W-:Y:S02]  /*1930*/  LEA.HI.SX32 R33, R8, R27, 0x13 ;  /* 0x0000001b08217211 */ /* 0x000fe400078f9aff */
[----:B------:R-:W-:Y:S02]  /*1940*/  ISETP.GT.AND P1, PT, R28, 0x4d, PT ;  /* 0x0000004d1c00780c */ /* 0x000fe40003f24270 */
[----:B------:R-:W-:Y:S01]  /*1950*/  ISETP.GT.AND P0, PT, R16, 0x4d, PT ;  /* 0x0000004d1000780c */ /* 0x000fe20003f04270 */
[----:B------:R-:W-:-:S02]  /*1960*/  IMAD R9, R35, 0x6800, R15 ;  /* 0x0000680023097824 */ /* 0x000fc400078e020f */
[C---:B0-----:R-:W-:Y:S02]  /*1970*/  IMAD R21, R33.reuse, 0x6800, R2 ;  /* 0x0000680021157824 */ /* 0x041fe400078e0202 */
[C---:B-1----:R-:W-:Y:S02]  /*1980*/  IMAD R25, R33.reuse, 0x6800, R0 ;  /* 0x0000680021197824 */ /* 0x042fe400078e0200 */
[C---:B------:R-:W-:Y:S02]  /*1990*/  IMAD R27, R33.reuse, 0x6800, R3 ;  /* 0x00006800211b7824 */ /* 0x040fe400078e0203 */
[----:B------:R-:W-:Y:S02]  /*19a0*/  IMAD R15, R33, 0x6800, R6 ;  /* 0x00006800210f7824 */ /* 0x000fe400078e0206 */
[----:B------:R-:W-:-:S04]  /*19b0*/  IMAD.WIDE R8, R9, 0x4, R18 ;  /* 0x0000000409087825 */ /* 0x000fc800078e0212 */
[----:B------:R-:W-:Y:S02]  /*19c0*/  IMAD.MOV.U32 R0, RZ, RZ, RZ ;  /* 0x000000ffff007224 */ /* 0x000fe400078e00ff */
[----:B------:R-:W-:Y:S02]  /*19d0*/  IMAD.MOV.U32 R6, RZ, RZ, RZ ;  /* 0x000000ffff067224 */ /* 0x000fe400078e00ff */
[----:B------:R-:W-:Y:S02]  /*19e0*/  IMAD.MOV.U32 R16, RZ, RZ, RZ ;  /* 0x000000ffff107224 */ /* 0x000fe400078e00ff */
[----:B------:R-:W-:Y:S02]  /*19f0*/  IMAD.MOV.U32 R23, RZ, RZ, RZ ;  /* 0x000000ffff177224 */ /* 0x000fe400078e00ff */
[----:B------:R-:W-:-:S04]  /*1a00*/  IMAD.WIDE R20, R21, 0x4, R18 ;  /* 0x0000000415147825 */ /* 0x000fc800078e0212 */
[----:B------:R-:W-:-:S04]  /*1a10*/  IMAD.WIDE R24, R25, 0x4, R18 ;  /* 0x0000000419187825 */ /* 0x000fc800078e0212 */
[----:B------:R-:W-:Y:S01]  /*1a20*/  IMAD.MOV.U32 R28, RZ, RZ, RZ ;  /* 0x000000ffff1c7224 */ /* 0x000fe200078e00ff */
[----:B--2---:R-:W-:Y:S02]  /*1a30*/  SEL R29, R4, RZ, P3 ;  /* 0x000000ff041d7207 */ /* 0x004fe40001800000 */
[----:B---3--:R-:W-:Y:S02]  /*1a40*/  SEL R31, R13, RZ, P3 ;  /* 0x000000ff0d1f7207 */ /* 0x008fe40001800000 */
[----:B------:R-:W-:Y:S01]  /*1a50*/  ISETP.GT.AND P3, PT, R26, 0x4d, PT ;  /* 0x0000004d1a00780c */ /* 0x000fe20003f64270 */
[----:B------:R-:W-:Y:S02]  /*1a60*/  IMAD R13, R35, 0x6800, R14 ;  /* 0x00006800230d7824 */ /* 0x000fe400078e020e */
[----:B------:R-:W-:Y:S02]  /*1a70*/  IMAD.MOV.U32 R4, RZ, RZ, RZ ;  /* 0x000000ffff047224 */ /* 0x000fe400078e00ff */
[----:B------:R-:W-:-:S04]  /*1a80*/  IMAD.WIDE R2, R13, 0x4, R18 ;  /* 0x000000040d027825 */ /* 0x000fc800078e0212 */
[--C-:B------:R-:W-:Y:S01]  /*1a90*/  IMAD.WIDE R26, R27, 0x4, R18.reuse ;  /* 0x000000041b1a7825 */ /* 0x100fe200078e0212 */
[----:B------:R0:W2:Y:S03]  /*1aa0*/  @P1 LDG.E.EL R4, desc[UR4][R8.64] ;  /* 0x0000000408041981 */ /* 0x0000a6000c2e1900 */
[----:B------:R-:W-:Y:S01]  /*1ab0*/  IMAD.WIDE R18, R15, 0x4, R18 ;  /* 0x000000040f127825 */ /* 0x000fe200078e0212 */
[----:B------:R-:W3:Y:S04]  /*1ac0*/  @P1 LDG.E.EL R0, desc[UR4][R2.64] ;  /* 0x0000000402001981 */ /* 0x000ee8000c2e1900 */
[----:B------:R-:W4:Y:S01]  /*1ad0*/  @P3 LDG.E.EL R6, desc[UR4][R20.64] ;  /* 0x0000000414063981 */ /* 0x000f22000c2e1900 */
[----:B0-----:R-:W0:Y:S03]  /*1ae0*/  LDC.64 R8, c[0x0][0x248] ;  /* 0x00009200ff087b82 */ /* 0x001e260000000a00 */
[----:B------:R-:W5:Y:S04]  /*1af0*/  @P3 LDG.E.EL R16, desc[UR4][R24.64] ;  /* 0x0000000418103981 */ /* 0x000f68000c2e1900 */
[----:B------:R-:W5:Y:S04]  /*1b00*/  @P0 LDG.E.EL R23, desc[UR4][R26.64] ;  /* 0x000000041a170981 */ /* 0x000f68000c2e1900 */
[----:B------:R-:W5:Y:S01]  /*1b10*/  @P0 LDG.E.EL R28, desc[UR4][R18.64] ;  /* 0x00000004121c0981 */ /* 0x000f62000c2e1900 */
[----:B------:R-:W-:-:S02]  /*1b20*/  ISETP.GE.AND P6, PT, R5, 0x4e, PT ;  /* 0x0000004e0500780c */ /* 0x000fc40003fc6270 */
[----:B------:R-:W-:Y:S02]  /*1b30*/  ISETP.GE.AND P4, PT, R49, 0x4e, PT ;  /* 0x0000004e3100780c */ /* 0x000fe40003f86270 */
[----:B------:R-:W-:Y:S01]  /*1b40*/  SEL R13, R40, R31, !P2 ;  /* 0x0000001f280d7207 */ /* 0x000fe20005000000 */
[----:B0-----:R-:W-:Y:S01]  /*1b50*/  IMAD.WIDE R8, R12, 0x4, R8 ;  /* 0x000000040c087825 */ /* 0x001fe200078e0208 */
[----:B------:R-:W-:Y:S02]  /*1b60*/  SEL R12, R50, R29, !P2 ;  /* 0x0000001d320c7207 */ /* 0x000fe40005000000 */
[----:B--2---:R-:W-:Y:S02]  /*1b70*/  SEL R4, R4, RZ, P1 ;  /* 0x000000ff04047207 */ /* 0x004fe40000800000 */
[----:B---3--:R-:W-:Y:S02]  /*1b80*/  SEL R15, R0, RZ, P1 ;  /* 0x000000ff000f7207 */ /* 0x008fe40000800000 */
[----:B----4-:R-:W-:-:S02]  /*1b90*/  SEL R3, R6, RZ, P3 ;  /* 0x000000ff06037207 */ /* 0x010fc40001800000 */
[----:B-----5:R-:W-:Y:S02]  /*1ba0*/  SEL R16, R16, RZ, P3 ;  /* 0x000000ff10107207 */ /* 0x020fe40001800000 */
[----:B------:R-:W-:Y:S02]  /*1bb0*/  SEL R23, R23, RZ, P0 ;  /* 0x000000ff17177207 */ /* 0x000fe40000000000 */
[----:B------:R-:W-:Y:S02]  /*1bc0*/  SEL R14, R11, R4, !P6 ;  /* 0x000000040b0e7207 */ /* 0x000fe40007000000 */
[----:B------:R-:W-:Y:S02]  /*1bd0*/  SEL R15, R10, R15, !P6 ;  /* 0x0000000f0a0f7207 */ /* 0x000fe40007000000 */
[----:B------:R-:W-:Y:S02]  /*1be0*/  SEL R4, R46, R3, !P4 ;  /* 0x000000032e047207 */ /* 0x000fe40006000000 */
[----:B------:R-:W-:-:S02]  /*1bf0*/  SEL R5, R17, R16, !P4 ;  /* 0x0000001011057207 */ /* 0x000fc40006000000 */
[----:B------:R-:W-:Y:S02]  /*1c00*/  SEL R6, R22, R23, !P5 ;  /* 0x0000001716067207 */ /* 0x000fe40006800000 */
[----:B------:R-:W-:Y:S01]  /*1c10*/  @P5 SEL R7, R28, RZ, P0 ;  /* 0x000000ff1c075207 */ /* 0x000fe20000000000 */
[----:B------:R-:W-:Y:S04]  /*1c20*/  STG.E.128 desc[UR4][R8.64], R12 ;  /* 0x0000000c08007986 */ /* 0x000fe8000c101d04 */
[----:B------:R-:W-:Y:S01]  /*1c30*/  STG.E.128 desc[UR4][R8.64+0x800], R4 ;  /* 0x0008000408007986 */ /* 0x000fe2000c101d04 */
[----:B------:R-:W-:Y:S05]  /*1c40*/  EXIT ;  /* 0x000000000000794d */ /* 0x000fea0003800000 */
.L_x_0:
[----:B------:R-:W-:-:S00]  /*1c50*/  BRA `(.L_x_0) ;  /* 0xfffffffc00fc7947 */ /* 0x000fc0000383ffff */
[----:B------:R-:W-:-:S00]  /*1c60*/  NOP ;  /* 0x0000000000007918 */ /* 0x000fc00000000000 */
        /* <DEDUP_REMOVED lines=9> */
.L_x_1:


//--------------------- .nv.global.init           --------------------------
	.section	.nv.global.init,"aw",@progbits
.nv.global.init:
	.type		_$_str,@object
	.size		_$_str,(_$_str_$_2 - _$_str)
_$_str:
        /*0000*/ 	.byte	0x5f, 0x5f, 0x43, 0x55, 0x44, 0x41, 0x5f, 0x46, 0x54, 0x5a, 0x00
	.type		_$_str_$_2,@object
	.size		_$_str_$_2,(.L_1 - _$_str_$_2)
_$_str_$_2:
        /*000b*/ 	.byte	0x5f, 0x5f, 0x43, 0x55, 0x44, 0x41, 0x5f, 0x50, 0x52, 0x45, 0x43, 0x5f, 0x53, 0x51, 0x52, 0x54
        /*001b*/ 	.byte	0x00
.L_1:


//--------------------- .nv.constant0.triton_poi_fused_cat_19 --------------------------
	.section	.nv.constant0.triton_poi_fused_cat_19,"a",@progbits
	.sectionflags	@""
	.align	4
.nv.constant0.triton_poi_fused_cat_19:
	.zero		596
